	.headerflags	@"EF_CUDA_TEXMODE_UNIFIED EF_CUDA_64BIT_ADDRESS EF_CUDA_ACCELERATORS EF_CUDA_SM90 EF_CUDA_VIRTUAL_SM(EF_CUDA_SM90)"
	.elftype	@"ET_EXEC"


//--------------------- .nv.info                  --------------------------
	.section	.nv.info,"",@"SHT_CUDA_INFO"
	.align	4


	//----- nvinfo : EIATTR_REGCOUNT
	.align		4
        /*0000*/ 	.byte	0x04, 0x2f
        /*0002*/ 	.short	(.L_2 - .L_1)
	.align		4
.L_1:
        /*0004*/ 	.word	index@(triton_per_fused__native_batch_norm_legit_18)
        /*0008*/ 	.word	0x00000020


	//----- nvinfo : EIATTR_MIN_STACK_SIZE
	.align		4
.L_2:
        /*000c*/ 	.byte	0x04, 0x12
        /*000e*/ 	.short	(.L_4 - .L_3)
	.align		4
.L_3:
        /*0010*/ 	.word	index@(triton_per_fused__native_batch_norm_legit_18)
        /*0014*/ 	.word	0x00000000


	//----- nvinfo : EIATTR_FRAME_SIZE
	.align		4
.L_4:
        /*0018*/ 	.byte	0x04, 0x11
        /*001a*/ 	.short	(.L_6 - .L_5)
	.align		4
.L_5:
        /*001c*/ 	.word	index@(triton_per_fused__native_batch_norm_legit_18)
        /*0020*/ 	.word	0x00000000


	//----- nvinfo : EIATTR_MIN_STACK_SIZE
	.align		4
.L_6:
        /*0024*/ 	.byte	0x04, 0x12
        /*0026*/ 	.short	(.L_8 - .L_7)
	.align		4
.L_7:
        /*0028*/ 	.word	index@(triton_per_fused__native_batch_norm_legit_18)
        /*002c*/ 	.word	0x00000000
.L_8:


//--------------------- .nv.info.triton_per_fused__native_batch_norm_legit_18 --------------------------
	.section	.nv.info.triton_per_fused__native_batch_norm_legit_18,"",@"SHT_CUDA_INFO"
	.sectionflags	@""
	.align	4


	//----- nvinfo : EIATTR_CUDA_API_VERSION
	.align		4
        /*0000*/ 	.byte	0x04, 0x37
        /*0002*/ 	.short	(.L_10 - .L_9)
.L_9:
        /*0004*/ 	.word	0x0000007c


	//----- nvinfo : EIATTR_KPARAM_INFO
	.align		4
.L_10:
        /*0008*/ 	.byte	0x04, 0x17
        /*000a*/ 	.short	(.L_12 - .L_11)
.L_11:
        /*000c*/ 	.word	0x00000000
        /*0010*/ 	.short	0x0005
        /*0012*/ 	.short	0x0024
        /*0014*/ 	.byte	0x00, 0xf0, 0x11, 0x00


	//----- nvinfo : EIATTR_KPARAM_INFO
	.align		4
.L_12:
        /*0018*/ 	.byte	0x04, 0x17
        /*001a*/ 	.short	(.L_14 - .L_13)
.L_13:
        /*001c*/ 	.word	0x00000000
        /*0020*/ 	.short	0x0004
        /*0022*/ 	.short	0x0020
        /*0024*/ 	.byte	0x00, 0xf0, 0x11, 0x00


	//----- nvinfo : EIATTR_KPARAM_INFO
	.align		4
.L_14:
        /*0028*/ 	.byte	0x04, 0x17
        /*002a*/ 	.short	(.L_16 - .L_15)
.L_15:
        /*002c*/ 	.word	0x00000000
        /*0030*/ 	.short	0x0003
        /*0032*/ 	.short	0x0018
        /*0034*/ 	.byte	0x00, 0xf4, 0x21, 0x00


	//----- nvinfo : EIATTR_KPARAM_INFO
	.align		4
.L_16:
        /*0038*/ 	.byte	0x04, 0x17
        /*003a*/ 	.short	(.L_18 - .L_17)
.L_17:
        /*003c*/ 	.word	0x00000000
        /*0040*/ 	.short	0x0002
        /*0042*/ 	.short	0x0010
        /*0044*/ 	.byte	0x00, 0xf4, 0x21, 0x00


	//----- nvinfo : EIATTR_KPARAM_INFO
	.align		4
.L_18:
        /*0048*/ 	.byte	0x04, 0x17
        /*004a*/ 	.short	(.L_20 - .L_19)
.L_19:
        /*004c*/ 	.word	0x00000000
        /*0050*/ 	.short	0x0001
        /*0052*/ 	.short	0x0008
        /*0054*/ 	.byte	0x00, 0xf4, 0x21, 0x00


	//----- nvinfo : EIATTR_KPARAM_INFO
	.align		4
.L_20:
        /*0058*/ 	.byte	0x04, 0x17
        /*005a*/ 	.short	(.L_22 - .L_21)
.L_21:
        /*005c*/ 	.word	0x00000000
        /*0060*/ 	.short	0x0000
        /*0062*/ 	.short	0x0000
        /*0064*/ 	.byte	0x00, 0xf4, 0x21, 0x00


	//----- nvinfo : EIATTR_SPARSE_MMA_MASK
	.align		4
.L_22:
        /*0068*/ 	.byte	0x03, 0x50
        /*006a*/ 	.short	0x0000


	//----- nvinfo : EIATTR_MAXREG_COUNT
	.align		4
        /*006c*/ 	.byte	0x03, 0x1b
        /*006e*/ 	.short	0x00ff


	//----- nvinfo : EIATTR_COOP_GROUP_MASK_REGIDS
	.align		4
        /*0070*/ 	.byte	0x04, 0x29
        /*0072*/ 	.short	(.L_24 - .L_23)


	//   ....[0]....
.L_23:
        /*0074*/ 	.word	0xffffffff


	//   ....[1]....
        /*0078*/ 	.word	0xffffffff


	//   ....[2]....
        /*007c*/ 	.word	0xffffffff


	//   ....[3]....
        /*0080*/ 	.word	0xffffffff


	//   ....[4]....
        /*0084*/ 	.word	0xffffffff


	//   ....[5]....
        /*0088*/ 	.word	0xffffffff


	//   ....[6]....
        /*008c*/ 	.word	0xffffffff


	//   ....[7]....
        /*0090*/ 	.word	0xffffffff


	//   ....[8]....
        /*0094*/ 	.word	0xffffffff


	//   ....[9]....
        /*0098*/ 	.word	0xffffffff


	//   ....[10]....
        /*009c*/ 	.word	0xffffffff


	//   ....[11]....
        /*00a0*/ 	.word	0xffffffff


	//   ....[12]....
        /*00a4*/ 	.word	0xffffffff


	//   ....[13]....
        /*00a8*/ 	.word	0xffffffff


	//   ....[14]....
        /*00ac*/ 	.word	0xffffffff


	//   ....[15]....
        /*00b0*/ 	.word	0xffffffff


	//   ....[16]....
        /*00b4*/ 	.word	0xffffffff


	//   ....[17]....
        /*00b8*/ 	.word	0xffffffff


	//   ....[18]....
        /*00bc*/ 	.word	0xffffffff


	//   ....[19]....
        /*00c0*/ 	.word	0xffffffff


	//   ....[20]....
        /*00c4*/ 	.word	0xffffffff


	//   ....[21]....
        /*00c8*/ 	.word	0xffffffff


	//   ....[22]....
        /*00cc*/ 	.word	0xffffffff


	//   ....[23]....
        /*00d0*/ 	.word	0xffffffff


	//----- nvinfo : EIATTR_COOP_GROUP_INSTR_OFFSETS
	.align		4
.L_24:
        /*00d4*/ 	.byte	0x04, 0x28
        /*00d6*/ 	.short	(.L_26 - .L_25)


	//   ....[0]....
.L_25:
        /*00d8*/ 	.word	0x000003e0


	//   ....[1]....
        /*00dc*/ 	.word	0x000003f0


	//   ....[2]....
        /*00e0*/ 	.word	0x00000400


	//   ....[3]....
        /*00e4*/ 	.word	0x00000410


	//   ....[4]....
        /*00e8*/ 	.word	0x00000450


	//   ....[5]....
        /*00ec*/ 	.word	0x00000470


	//   ....[6]....
        /*00f0*/ 	.word	0x00000480


	//   ....[7]....
        /*00f4*/ 	.word	0x00000490


	//   ....[8]....
        /*00f8*/ 	.word	0x000004d0


	//   ....[9]....
        /*00fc*/ 	.word	0x000004f0


	//   ....[10]....
        /*0100*/ 	.word	0x00000500


	//   ....[11]....
        /*0104*/ 	.word	0x00000510


	//   ....[12]....
        /*0108*/ 	.word	0x00000860


	//   ....[13]....
        /*010c*/ 	.word	0x00000870


	//   ....[14]....
        /*0110*/ 	.word	0x00000880


	//   ....[15]....
        /*0114*/ 	.word	0x00000890


	//   ....[16]....
        /*0118*/ 	.word	0x000008c0


	//   ....[17]....
        /*011c*/ 	.word	0x000008e0


	//   ....[18]....
        /*0120*/ 	.word	0x00000900


	//   ....[19]....
        /*0124*/ 	.word	0x00000910


	//   ....[20]....
        /*0128*/ 	.word	0x00000940


	//   ....[21]....
        /*012c*/ 	.word	0x00000970


	//   ....[22]....
        /*0130*/ 	.word	0x00000980


	//   ....[23]....
        /*0134*/ 	.word	0x00000990


	//----- nvinfo : EIATTR_EXIT_INSTR_OFFSETS
	.align		4
.L_26:
        /*0138*/ 	.byte	0x04, 0x1c
        /*013a*/ 	.short	(.L_28 - .L_27)


	//   ....[0]....
.L_27:
        /*013c*/ 	.word	0x00000ba0


	//   ....[1]....
        /*0140*/ 	.word	0x00000bf0


	//----- nvinfo : EIATTR_REQNTID
	.align		4
.L_28:
        /*0144*/ 	.byte	0x04, 0x10
        /*0146*/ 	.short	(.L_30 - .L_29)
.L_29:
        /*0148*/ 	.word	0x00000100
        /*014c*/ 	.word	0x00000001
        /*0150*/ 	.word	0x00000001


	//----- nvinfo : EIATTR_CBANK_PARAM_SIZE
	.align		4
.L_30:
        /*0154*/ 	.byte	0x03, 0x19
        /*0156*/ 	.short	0x0028


	//----- nvinfo : EIATTR_PARAM_CBANK
	.align		4
        /*0158*/ 	.byte	0x04, 0x0a
        /*015a*/ 	.short	(.L_32 - .L_31)
	.align		4
.L_31:
        /*015c*/ 	.word	index@(.nv.constant0.triton_per_fused__native_batch_norm_legit_18)
        /*0160*/ 	.short	0x0210
        /*0162*/ 	.short	0x0028


	//----- nvinfo : EIATTR_SW_WAR
	.align		4
.L_32:
        /*0164*/ 	.byte	0x04, 0x36
        /*0166*/ 	.short	(.L_34 - .L_33)
.L_33:
        /*0168*/ 	.word	0x00000008
.L_34:


//--------------------- .nv.callgraph             --------------------------
	.section	.nv.callgraph,"",@"SHT_CUDA_CALLGRAPH"
	.align	4
	.sectionentsize	8
	.align		4
        /*0000*/ 	.word	0x00000000
	.align		4
        /*0004*/ 	.word	0xffffffff
	.align		4
        /*0008*/ 	.word	0x00000000
	.align		4
        /*000c*/ 	.word	0xfffffffe
	.align		4
        /*0010*/ 	.word	0x00000000
	.align		4
        /*0014*/ 	.word	0xfffffffd
	.align		4
        /*0018*/ 	.word	0x00000000
	.align		4
        /*001c*/ 	.word	0xfffffffc


//--------------------- .nv.constant4             --------------------------
	.section	.nv.constant4,"a",@progbits
	.align	8
	.align		8
.nv.constant4:
        /*0000*/ 	.dword	_$_str


//--------------------- .text.triton_per_fused__native_batch_norm_legit_18 --------------------------
	.section	.text.triton_per_fused__native_batch_norm_legit_18,"ax",@progbits
	.sectionflags	@"SHF_BARRIERS=1"
	.align	128
        .global         triton_per_fused__native_batch_norm_legit_18
        .type           triton_per_fused__native_batch_norm_legit_18,@function
        .size           triton_per_fused__native_batch_norm_legit_18,(.L_x_1 - triton_per_fused__native_batch_norm_legit_18)
        .other          triton_per_fused__native_batch_norm_legit_18,@"STO_CUDA_ENTRY STV_DEFAULT"
triton_per_fused__native_batch_norm_legit_18:
.text.triton_per_fused__native_batch_norm_legit_18:
[----:B------:R-:W0:Y:S02]  /*0000*/  LDC R1, c[0x0][0x28] ;  /* 0x00000a00ff017b82 */ /* 0x000e240000000800 */
[----:B------:R-:W1:Y:S01]  /*0010*/  S2R R15, SR_CTAID.X ;  /* 0x00000000000f7919 */ /* 0x000e620000002500 */
[----:B------:R-:W2:Y:S01]  /*0020*/  LDC.64 R2, c[0x0][0x210] ;  /* 0x00008400ff027b82 */ /* 0x000ea20000000a00 */
[----:B------:R-:W-:Y:S01]  /*0030*/  ULDC.64 UR6, c[0x0][0x208] ;  /* 0x0000820000067ab9 */ /* 0x000fe20000000a00 */
[----:B------:R-:W3:Y:S01]  /*0040*/  S2R R0, SR_TID.X ;  /* 0x0000000000007919 */ /* 0x000ee20000002100 */
[----:B-1----:R-:W-:Y:S02]  /*0050*/  SHF.L.U32 R15, R15, 0x7, RZ ;  /* 0x000000070f0f7819 */ /* 0x002fe400000006ff */
[----:B---3--:R-:W-:-:S04]  /*0060*/  SHF.L.U32 R28, R0, 0x2, RZ ;  /* 0x00000002001c7819 */ /* 0x008fc800000006ff */
[----:B------:R-:W-:-:S04]  /*0070*/  LOP3.LUT R4, R15, 0x7c, R28, 0xf8, !PT ;  /* 0x0000007c0f047812 */ /* 0x000fc800078ef81c */
[----:B------:R-:W-:Y:S02]  /*0080*/  SHF.R.S32.HI R5, RZ, 0x1f, R4 ;  /* 0x0000001fff057819 */ /* 0x000fe40000011404 */
[----:B------:R-:W-:Y:S02]  /*0090*/  ISETP.GE.AND P1, PT, R4, 0x400, PT ;  /* 0x000004000400780c */ /* 0x000fe40003f26270 */
[----:B------:R-:W-:Y:S02]  /*00a0*/  LEA.HI R6, R5, R4, RZ, 0x8 ;  /* 0x0000000405067211 */ /* 0x000fe400078f40ff */
[----:B------:R-:W-:Y:S02]  /*00b0*/  SHF.L.U32 R5, R0, 0x3, RZ ;  /* 0x0000000300057819 */ /* 0x000fe400000006ff */
[C---:B------:R-:W-:Y:S02]  /*00c0*/  SHF.L.U32 R7, R6.reuse, 0x4, RZ ;  /* 0x0000000406077819 */ /* 0x040fe400000006ff */
[----:B------:R-:W-:-:S02]  /*00d0*/  LOP3.LUT R6, R6, 0xffffff00, RZ, 0xc0, !PT ;  /* 0xffffff0006067812 */ /* 0x000fc400078ec0ff */
[----:B------:R-:W-:-:S04]  /*00e0*/  LOP3.LUT R8, R7, 0xfffff000, RZ, 0xc0, !PT ;  /* 0xfffff00007087812 */ /* 0x000fc800078ec0ff */
[----:B------:R-:W-:-:S04]  /*00f0*/  LOP3.LUT R5, R8, 0x700, R5, 0xf8, !PT ;  /* 0x0000070008057812 */ /* 0x000fc800078ef805 */
[----:B------:R-:W-:Y:S02]  /*0100*/  IADD3 R13, R5, R4, -R6 ;  /* 0x00000004050d7210 */ /* 0x000fe40007ffe806 */
[----:B------:R-:W-:Y:S02]  /*0110*/  CS2R R4, SRZ ;  /* 0x0000000000047805 */ /* 0x000fe4000001ff00 */
[----:B------:R-:W-:Y:S02]  /*0120*/  CS2R R6, SRZ ;  /* 0x0000000000067805 */ /* 0x000fe4000001ff00 */
[----:B------:R-:W-:Y:S01]  /*0130*/  IADD3 R9, R13, 0x800, RZ ;  /* 0x000008000d097810 */ /* 0x000fe20007ffe0ff */
[----:B--2---:R-:W-:Y:S01]  /*0140*/  IMAD.WIDE R12, R13, 0x4, R2 ;  /* 0x000000040d0c7825 */ /* 0x004fe200078e0202 */
[----:B------:R-:W-:-:S03]  /*0150*/  CS2R R10, SRZ ;  /* 0x00000000000a7805 */ /* 0x000fc6000001ff00 */
[----:B------:R-:W-:Y:S01]  /*0160*/  IMAD.WIDE R2, R9, 0x4, R2 ;  /* 0x0000000409027825 */ /* 0x000fe200078e0202 */
[----:B------:R-:W-:Y:S01]  /*0170*/  CS2R R8, SRZ ;  /* 0x0000000000087805 */ /* 0x000fe2000001ff00 */
[----:B------:R-:W2:Y:S05]  /*0180*/  @!P1 LDG.E.128 R4, desc[UR6][R12.64] ;  /* 0x000000060c049981 */ /* 0x000eaa000c1e1d00 */
[----:B------:R1:W3:Y:S01]  /*0190*/  @!P1 LDG.E.128 R8, desc[UR6][R2.64] ;  /* 0x0000000602089981 */ /* 0x0002e2000c1e1d00 */
[----:B------:R-:W4:Y:S01]  /*01a0*/  S2UR UR5, SR_CgaCtaId ;  /* 0x00000000000579c3 */ /* 0x000f220000008800 */
[----:B------:R-:W-:Y:S01]  /*01b0*/  LOP3.LUT R27, R28, 0x7c, RZ, 0xc0, !PT ;  /* 0x0000007c1c1b7812 */ /* 0x000fe200078ec0ff */
[----:B------:R-:W-:Y:S01]  /*01c0*/  UMOV UR4, 0x400 ;  /* 0x0000040000047882 */ /* 0x000fe20000000000 */
[----:B------:R-:W-:-:S02]  /*01d0*/  ISETP.GE.AND P2, PT, R0, 0x400, PT ;  /* 0x000004000000780c */ /* 0x000fc40003f46270 */
[C---:B------:R-:W-:Y:S02]  /*01e0*/  LOP3.LUT P0, RZ, R0.reuse, 0x7, RZ, 0xc0, !PT ;  /* 0x0000000700ff7812 */ /* 0x040fe4000780c0ff */
[----:B-1----:R-:W-:Y:S02]  /*01f0*/  SHF.L.U32 R2, R27, 0x5, RZ ;  /* 0x000000051b027819 */ /* 0x002fe400000006ff */
[----:B------:R-:W-:Y:S01]  /*0200*/  ISETP.LT.AND P0, PT, R0, 0x400, !P0 ;  /* 0x000004000000780c */ /* 0x000fe20004701270 */
[----:B----4-:R-:W-:Y:S01]  /*0210*/  UPRMT UR4, UR5, 0x654, UR4 ;  /* 0x0000065405047896 */ /* 0x010fe20008000004 */
[----:B--2---:R-:W-:Y:S02]  /*0220*/  SEL R23, R4, RZ, !P1 ;  /* 0x000000ff04177207 */ /* 0x004fe40004800000 */
[----:B------:R-:W-:Y:S02]  /*0230*/  SEL R24, R5, RZ, !P1 ;  /* 0x000000ff05187207 */ /* 0x000fe40004800000 */
[----:B------:R-:W-:-:S02]  /*0240*/  SEL R25, R6, RZ, !P1 ;  /* 0x000000ff06197207 */ /* 0x000fc40004800000 */
[----:B---3--:R-:W-:Y:S02]  /*0250*/  SEL R8, R8, RZ, !P1 ;  /* 0x000000ff08087207 */ /* 0x008fe40004800000 */
[----:B------:R-:W-:Y:S02]  /*0260*/  SEL R13, R10, RZ, !P1 ;  /* 0x000000ff0a0d7207 */ /* 0x000fe40004800000 */
[----:B------:R-:W-:Y:S01]  /*0270*/  SEL R26, R7, RZ, !P1 ;  /* 0x000000ff071a7207 */ /* 0x000fe20004800000 */
[----:B------:R-:W-:Y:S01]  /*0280*/  FADD R3, R23, R8 ;  /* 0x0000000817037221 */ /* 0x000fe20000000000 */
[----:B------:R-:W-:Y:S02]  /*0290*/  SEL R9, R9, RZ, !P1 ;  /* 0x000000ff09097207 */ /* 0x000fe40004800000 */
[----:B------:R-:W-:Y:S02]  /*02a0*/  SEL R10, R11, RZ, !P1 ;  /* 0x000000ff0b0a7207 */ /* 0x000fe40004800000 */
[----:B------:R-:W-:Y:S01]  /*02b0*/  SEL R6, R3, RZ, !P1 ;  /* 0x000000ff03067207 */ /* 0x000fe20004800000 */
[----:B------:R-:W-:Y:S01]  /*02c0*/  FADD R4, R24, R9 ;  /* 0x0000000918047221 */ /* 0x000fe20000000000 */
[----:B------:R-:W-:Y:S01]  /*02d0*/  FADD R3, R25, R13 ;  /* 0x0000000d19037221 */ /* 0x000fe20000000000 */
[----:B------:R-:W-:Y:S01]  /*02e0*/  FADD R5, R26, R10 ;  /* 0x0000000a1a057221 */ /* 0x000fe20000000000 */
[----:B------:R-:W-:-:S02]  /*02f0*/  SHF.R.U32.HI R11, RZ, 0x3, R0 ;  /* 0x00000003ff0b7819 */ /* 0x000fc40000011600 */
[----:B------:R-:W-:Y:S02]  /*0300*/  SEL R4, R4, RZ, !P1 ;  /* 0x000000ff04047207 */ /* 0x000fe40004800000 */
[----:B------:R-:W-:Y:S02]  /*0310*/  LOP3.LUT R11, R2, 0x1c, R11, 0xf8, !PT ;  /* 0x0000001c020b7812 */ /* 0x000fe400078ef80b */
[----:B------:R-:W-:Y:S02]  /*0320*/  SEL R12, R3, RZ, !P1 ;  /* 0x000000ff030c7207 */ /* 0x000fe40004800000 */
[----:B------:R-:W-:Y:S01]  /*0330*/  SEL R28, R5, RZ, !P1 ;  /* 0x000000ff051c7207 */ /* 0x000fe20004800000 */
[----:B------:R-:W-:Y:S01]  /*0340*/  STS [R11+UR4], R6 ;  /* 0x000000060b007988 */ /* 0x000fe20008000804 */
[----:B------:R-:W-:-:S03]  /*0350*/  SHF.L.U32 R3, R0, 0x2, RZ ;  /* 0x0000000200037819 */ /* 0x000fc600000006ff */
[----:B------:R-:W-:Y:S04]  /*0360*/  STS [R11+UR4+0x20], R4 ;  /* 0x000020040b007988 */ /* 0x000fe80008000804 */
[----:B------:R-:W-:Y:S04]  /*0370*/  STS [R11+UR4+0x40], R12 ;  /* 0x0000400c0b007988 */ /* 0x000fe80008000804 */
[----:B------:R-:W-:Y:S01]  /*0380*/  STS [R11+UR4+0x60], R28 ;  /* 0x0000601c0b007988 */ /* 0x000fe20008000804 */
[----:B------:R-:W-:Y:S06]  /*0390*/  BAR.SYNC.DEFER_BLOCKING 0x0 ;  /* 0x0000000000007b1d */ /* 0x000fec0000010000 */
[----:B------:R-:W1:Y:S04]  /*03a0*/  @!P2 LDS R21, [R3+UR4] ;  /* 0x000000040315a984 */ /* 0x000e680008000800 */
[----:B------:R-:W2:Y:S04]  /*03b0*/  @!P2 LDS R19, [R3+UR4+0x400] ;  /* 0x000400040313a984 */ /* 0x000ea80008000800 */
[----:B------:R-:W3:Y:S04]  /*03c0*/  @!P2 LDS R22, [R3+UR4+0x800] ;  /* 0x000800040316a984 */ /* 0x000ee80008000800 */
[----:B------:R-:W4:Y:S04]  /*03d0*/  @!P2 LDS R20, [R3+UR4+0xc00] ;  /* 0x000c00040314a984 */ /* 0x000f280008000800 */
[----:B-1----:R-:W1:Y:S04]  /*03e0*/  SHFL.BFLY PT, R6, R21, 0x4, 0x1f ;  /* 0x0c801f0015067f89 */ /* 0x002e6800000e0000 */
[----:B--2---:R-:W2:Y:S04]  /*03f0*/  SHFL.BFLY PT, R5, R19, 0x4, 0x1f ;  /* 0x0c801f0013057f89 */ /* 0x004ea800000e0000 */
[----:B---3--:R-:W3:Y:S04]  /*0400*/  SHFL.BFLY PT, R7, R22, 0x4, 0x1f ;  /* 0x0c801f0016077f89 */ /* 0x008ee800000e0000 */
[----:B----4-:R-:W4:Y:S01]  /*0410*/  SHFL.BFLY PT, R29, R20, 0x4, 0x1f ;  /* 0x0c801f00141d7f89 */ /* 0x010f2200000e0000 */
[----:B-1----:R-:W-:Y:S01]  /*0420*/  FADD R4, R21, R6 ;  /* 0x0000000615047221 */ /* 0x002fe20000000000 */
[----:B--2---:R-:W-:Y:S01]  /*0430*/  FADD R5, R19, R5 ;  /* 0x0000000513057221 */ /* 0x004fe20000000000 */
[----:B---3--:R-:W-:-:S04]  /*0440*/  FADD R6, R22, R7 ;  /* 0x0000000716067221 */ /* 0x008fc80000000000 */
[----:B------:R-:W1:Y:S01]  /*0450*/  SHFL.BFLY PT, R12, R5, 0x2, 0x1f ;  /* 0x0c401f00050c7f89 */ /* 0x000e6200000e0000 */
[----:B----4-:R-:W-:-:S03]  /*0460*/  FADD R22, R20, R29 ;  /* 0x0000001d14167221 */ /* 0x010fc60000000000 */
[----:B------:R-:W2:Y:S04]  /*0470*/  SHFL.BFLY PT, R7, R4, 0x2, 0x1f ;  /* 0x0c401f0004077f89 */ /* 0x000ea800000e0000 */
[----:B------:R-:W3:Y:S04]  /*0480*/  SHFL.BFLY PT, R29, R6, 0x2, 0x1f ;  /* 0x0c401f00061d7f89 */ /* 0x000ee800000e0000 */
[----:B------:R-:W4:Y:S01]  /*0490*/  SHFL.BFLY PT, R21, R22, 0x2, 0x1f ;  /* 0x0c401f0016157f89 */ /* 0x000f2200000e0000 */
        /* <DEDUP_REMOVED lines=9> */
[----:B--2---:R-:W-:-:S04]  /*0530*/  FADD R28, R19, R28 ;  /* 0x0000001c131c7221 */ /* 0x004fc80000000000 */
[----:B------:R-:W-:Y:S01]  /*0540*/  @P0 STS [R3+UR4], R20 ;  /* 0x0000001403000988 */ /* 0x000fe20008000804 */
[----:B---3--:R-:W-:-:S03]  /*0550*/  FADD R22, R12, R21 ;  /* 0x000000150c167221 */ /* 0x008fc60000000000 */
[----:B------:R-:W-:Y:S01]  /*0560*/  @P0 STS [R3+UR4+0x800], R28 ;  /* 0x0008001c03000988 */ /* 0x000fe20008000804 */
[----:B------:R-:W-:Y:S01]  /*0570*/  IADD3 R12, R2, UR4, RZ ;  /* 0x00000004020c7c10 */ /* 0x000fe2000fffe0ff */
[----:B----4-:R-:W-:Y:S02]  /*0580*/  FADD R21, R29, R4 ;  /* 0x000000041d157221 */ /* 0x010fe40000000000 */
[----:B------:R-:W-:Y:S02]  /*0590*/  @P0 STS [R3+UR4+0x400], R22 ;  /* 0x0004001603000988 */ /* 0x000fe40008000804 */
[----:B------:R-:W-:Y:S02]  /*05a0*/  IMAD R27, R27, -0x1c, R12 ;  /* 0xffffffe41b1b7824 */ /* 0x000fe400078e020c */
[----:B------:R-:W-:Y:S01]  /*05b0*/  @P0 STS [R3+UR4+0xc00], R21 ;  /* 0x000c001503000988 */ /* 0x000fe20008000804 */
[----:B------:R-:W-:Y:S06]  /*05c0*/  BAR.SYNC.DEFER_BLOCKING 0x0 ;  /* 0x0000000000007b1d */ /* 0x000fec0000010000 */
[----:B------:R-:W1:Y:S04]  /*05d0*/  LDS R4, [R2+UR4] ;  /* 0x0000000402047984 */ /* 0x000e680008000800 */
[----:B------:R-:W2:Y:S04]  /*05e0*/  LDS R5, [R2+UR4+0x20] ;  /* 0x0000200402057984 */ /* 0x000ea80008000800 */
[----:B------:R-:W3:Y:S04]  /*05f0*/  LDS R6, [R2+UR4+0x40] ;  /* 0x0000400402067984 */ /* 0x000ee80008000800 */
[----:B------:R-:W4:Y:S01]  /*0600*/  LDS R7, [R2+UR4+0x60] ;  /* 0x0000600402077984 */ /* 0x000f220008000800 */
[----:B------:R-:W-:Y:S01]  /*0610*/  BAR.SYNC.DEFER_BLOCKING 0x0 ;  /* 0x0000000000007b1d */ /* 0x000fe20000010000 */
[C---:B-1----:R-:W-:Y:S01]  /*0620*/  FFMA R8, R4.reuse, -0.0625, R8 ;  /* 0xbd80000004087823 */ /* 0x042fe20000000008 */
[----:B------:R-:W-:Y:S01]  /*0630*/  FFMA R23, R4, -0.0625, R23 ;  /* 0xbd80000004177823 */ /* 0x000fe20000000017 */
[C---:B--2---:R-:W-:Y:S01]  /*0640*/  FFMA R9, R5.reuse, -0.0625, R9 ;  /* 0xbd80000005097823 */ /* 0x044fe20000000009 */
[----:B------:R-:W-:Y:S01]  /*0650*/  FFMA R24, R5, -0.0625, R24 ;  /* 0xbd80000005187823 */ /* 0x000fe20000000018 */
[----:B------:R-:W-:-:S02]  /*0660*/  FMUL R8, R8, R8 ;  /* 0x0000000808087220 */ /* 0x000fc40000400000 */
[----:B------:R-:W-:Y:S01]  /*0670*/  FMUL R9, R9, R9 ;  /* 0x0000000909097220 */ /* 0x000fe20000400000 */
[----:B---3--:R-:W-:Y:S01]  /*0680*/  FFMA R13, R6, -0.0625, R13 ;  /* 0xbd800000060d7823 */ /* 0x008fe2000000000d */
[----:B------:R-:W-:Y:S01]  /*0690*/  FFMA R23, R23, R23, R8 ;  /* 0x0000001717177223 */ /* 0x000fe20000000008 */
[----:B------:R-:W-:Y:S01]  /*06a0*/  LOP3.LUT R8, R0, 0x7f, RZ, 0xc0, !PT ;  /* 0x0000007f00087812 */ /* 0x000fe200078ec0ff */
[----:B----4-:R-:W-:Y:S01]  /*06b0*/  STS.128 [R27], R4 ;  /* 0x000000041b007388 */ /* 0x010fe20000000c00 */
[C---:B------:R-:W-:Y:S01]  /*06c0*/  FFMA R10, R7.reuse, -0.0625, R10 ;  /* 0xbd800000070a7823 */ /* 0x040fe2000000000a */
[----:B------:R-:W-:Y:S01]  /*06d0*/  FFMA R24, R24, R24, R9 ;  /* 0x0000001818187223 */ /* 0x000fe20000000009 */
[----:B------:R-:W-:Y:S01]  /*06e0*/  FFMA R26, R7, -0.0625, R26 ;  /* 0xbd800000071a7823 */ /* 0x000fe2000000001a */
[----:B------:R-:W-:Y:S01]  /*06f0*/  LEA R8, R8, UR4, 0x2 ;  /* 0x0000000408087c11 */ /* 0x000fe2000f8e10ff */
[----:B------:R-:W-:Y:S01]  /*0700*/  FMUL R9, R10, R10 ;  /* 0x0000000a0a097220 */ /* 0x000fe20000400000 */
[----:B------:R-:W-:Y:S01]  /*0710*/  FFMA R25, R6, -0.0625, R25 ;  /* 0xbd80000006197823 */ /* 0x000fe20000000019 */
[----:B------:R-:W-:Y:S01]  /*0720*/  FMUL R12, R13, R13 ;  /* 0x0000000d0d0c7220 */ /* 0x000fe20000400000 */
[----:B------:R-:W-:Y:S01]  /*0730*/  SEL R10, R23, RZ, !P1 ;  /* 0x000000ff170a7207 */ /* 0x000fe20004800000 */
[----:B------:R-:W-:Y:S01]  /*0740*/  BAR.SYNC.DEFER_BLOCKING 0x0 ;  /* 0x0000000000007b1d */ /* 0x000fe20000010000 */
[----:B------:R-:W-:Y:S01]  /*0750*/  FFMA R9, R26, R26, R9 ;  /* 0x0000001a1a097223 */ /* 0x000fe20000000009 */
[----:B------:R-:W-:Y:S01]  /*0760*/  FFMA R12, R25, R25, R12 ;  /* 0x00000019190c7223 */ /* 0x000fe2000000000c */
[----:B------:R-:W-:-:S03]  /*0770*/  SEL R24, R24, RZ, !P1 ;  /* 0x000000ff18187207 */ /* 0x000fc60004800000 */
[----:B------:R-:W-:Y:S02]  /*0780*/  SEL R20, R9, RZ, !P1 ;  /* 0x000000ff09147207 */ /* 0x000fe40004800000 */
[----:B------:R-:W-:Y:S01]  /*0790*/  SEL R12, R12, RZ, !P1 ;  /* 0x000000ff0c0c7207 */ /* 0x000fe20004800000 */
[----:B------:R-:W1:Y:S01]  /*07a0*/  LDS R9, [R8] ;  /* 0x0000000008097984 */ /* 0x000e620000000800 */
[----:B------:R-:W-:Y:S06]  /*07b0*/  BAR.SYNC.DEFER_BLOCKING 0x0 ;  /* 0x0000000000007b1d */ /* 0x000fec0000010000 */
[----:B------:R-:W-:Y:S04]  /*07c0*/  STS [R11+UR4], R10 ;  /* 0x0000000a0b007988 */ /* 0x000fe80008000804 */
[----:B------:R-:W-:Y:S04]  /*07d0*/  STS [R11+UR4+0x20], R24 ;  /* 0x000020180b007988 */ /* 0x000fe80008000804 */
[----:B------:R-:W-:Y:S04]  /*07e0*/  STS [R11+UR4+0x40], R12 ;  /* 0x0000400c0b007988 */ /* 0x000fe80008000804 */
[----:B------:R-:W-:Y:S01]  /*07f0*/  STS [R11+UR4+0x60], R20 ;  /* 0x000060140b007988 */ /* 0x000fe20008000804 */
[----:B-1----:R-:W-:Y:S01]  /*0800*/  FMUL R9, R9, 0.0625 ;  /* 0x3d80000009097820 */ /* 0x002fe20000400000 */
        /* <DEDUP_REMOVED lines=10> */
[----:B--2---:R-:W-:-:S04]  /*08b0*/  FADD R7, R14, R5 ;  /* 0x000000050e077221 */ /* 0x004fc80000000000 */
[----:B------:R-:W1:Y:S01]  /*08c0*/  SHFL.BFLY PT, R5, R4, 0x2, 0x1f ;  /* 0x0c401f0004057f89 */ /* 0x000e6200000e0000 */
[----:B---3--:R-:W-:-:S03]  /*08d0*/  FADD R13, R16, R13 ;  /* 0x0000000d100d7221 */ /* 0x008fc60000000000 */
[----:B------:R-:W2:Y:S01]  /*08e0*/  SHFL.BFLY PT, R6, R7, 0x2, 0x1f ;  /* 0x0c401f0007067f89 */ /* 0x000ea200000e0000 */
[----:B----4-:R-:W-:-:S03]  /*08f0*/  FADD R19, R18, R19 ;  /* 0x0000001312137221 */ /* 0x010fc60000000000 */
[----:B------:R-:W3:Y:S04]  /*0900*/  SHFL.BFLY PT, R10, R13, 0x2, 0x1f ;  /* 0x0c401f000d0a7f89 */ /* 0x000ee800000e0000 */
[----:B------:R-:W4:Y:S01]  /*0910*/  SHFL.BFLY PT, R12, R19, 0x2, 0x1f ;  /* 0x0c401f00130c7f89 */ /* 0x000f2200000e0000 */
[----:B-1----:R-:W-:Y:S01]  /*0920*/  FADD R5, R4, R5 ;  /* 0x0000000504057221 */ /* 0x002fe20000000000 */
[----:B--2---:R-:W-:-:S04]  /*0930*/  FADD R11, R7, R6 ;  /* 0x00000006070b7221 */ /* 0x004fc80000000000 */
[----:B------:R-:W1:Y:S01]  /*0940*/  SHFL.BFLY PT, R6, R5, 0x1, 0x1f ;  /* 0x0c201f0005067f89 */ /* 0x000e6200000e0000 */
[----:B---3--:R-:W-:Y:S01]  /*0950*/  FADD R14, R13, R10 ;  /* 0x0000000a0d0e7221 */ /* 0x008fe20000000000 */
[----:B----4-:R-:W-:-:S04]  /*0960*/  FADD R18, R19, R12 ;  /* 0x0000000c13127221 */ /* 0x010fc80000000000 */
[----:B------:R-:W2:Y:S04]  /*0970*/  SHFL.BFLY PT, R17, R14, 0x1, 0x1f ;  /* 0x0c201f000e117f89 */ /* 0x000ea800000e0000 */
[----:B------:R-:W3:Y:S04]  /*0980*/  SHFL.BFLY PT, R12, R11, 0x1, 0x1f ;  /* 0x0c201f000b0c7f89 */ /* 0x000ee800000e0000 */
[----:B------:R-:W4:Y:S01]  /*0990*/  SHFL.BFLY PT, R21, R18, 0x1, 0x1f ;  /* 0x0c201f0012157f89 */ /* 0x000f2200000e0000 */
[----:B-1----:R-:W-:-:S05]  /*09a0*/  FADD R10, R5, R6 ;  /* 0x00000006050a7221 */ /* 0x002fca0000000000 */
[----:B------:R1:W-:Y:S01]  /*09b0*/  @P0 STS [R3+UR4], R10 ;  /* 0x0000000a03000988 */ /* 0x0003e20008000804 */
[----:B--2---:R-:W-:Y:S01]  /*09c0*/  FADD R16, R14, R17 ;  /* 0x000000110e107221 */ /* 0x004fe20000000000 */
[----:B------:R-:W-:Y:S01]  /*09d0*/  LOP3.LUT R17, R15, 0x7f, R0, 0xf8, !PT ;  /* 0x0000007f0f117812 */ /* 0x000fe200078ef800 */
[----:B---3--:R-:W-:-:S03]  /*09e0*/  FADD R12, R11, R12 ;  /* 0x0000000c0b0c7221 */ /* 0x008fc60000000000 */
[----:B------:R-:W-:Y:S01]  /*09f0*/  @P0 STS [R3+UR4+0x800], R16 ;  /* 0x0008001003000988 */ /* 0x000fe20008000804 */
[----:B----4-:R-:W-:-:S03]  /*0a00*/  FADD R20, R18, R21 ;  /* 0x0000001512147221 */ /* 0x010fc60000000000 */
[----:B------:R2:W-:Y:S01]  /*0a10*/  @P0 STS [R3+UR4+0x400], R12 ;  /* 0x0004000c03000988 */ /* 0x0005e20008000804 */
[----:B-1----:R-:W1:Y:S03]  /*0a20*/  LDC.64 R10, c[0x0][0x218] ;  /* 0x00008600ff0a7b82 */ /* 0x002e660000000a00 */
[----:B------:R3:W-:Y:S05]  /*0a30*/  @P0 STS [R3+UR4+0xc00], R20 ;  /* 0x000c001403000988 */ /* 0x0007ea0008000804 */
[----:B------:R-:W-:Y:S01]  /*0a40*/  BAR.SYNC.DEFER_BLOCKING 0x0 ;  /* 0x0000000000007b1d */ /* 0x000fe20000010000 */
[----:B------:R-:W-:-:S04]  /*0a50*/  LOP3.LUT P0, RZ, R0, 0x80, RZ, 0xc0, !PT ;  /* 0x0000008000ff7812 */ /* 0x000fc8000780c0ff */
[----:B------:R-:W-:-:S03]  /*0a60*/  ISETP.LT.AND P0, PT, R17, 0x400, !P0 ;  /* 0x000004001100780c */ /* 0x000fc60004701270 */
[----:B--2---:R-:W2:Y:S01]  /*0a70*/  LDC.64 R12, c[0x0][0x228] ;  /* 0x00008a00ff0c7b82 */ /* 0x004ea20000000a00 */
[----:B---3--:R-:W-:Y:S01]  /*0a80*/  HFMA2.MMA R3, -RZ, RZ, 1.375, 0 ;  /* 0x3d800000ff037435 */ /* 0x008fe200000001ff */
[C---:B-1----:R-:W-:Y:S01]  /*0a90*/  IMAD.WIDE R10, R17.reuse, 0x4, R10 ;  /* 0x00000004110a7825 */ /* 0x042fe200078e020a */
[----:B------:R-:W-:Y:S04]  /*0aa0*/  LDS R4, [R2+UR4] ;  /* 0x0000000402047984 */ /* 0x000fe80008000800 */
[----:B------:R-:W-:Y:S04]  /*0ab0*/  LDS R5, [R2+UR4+0x20] ;  /* 0x0000200402057984 */ /* 0x000fe80008000800 */
[----:B------:R-:W-:Y:S04]  /*0ac0*/  LDS R6, [R2+UR4+0x40] ;  /* 0x0000400402067984 */ /* 0x000fe80008000800 */
[----:B------:R-:W1:Y:S01]  /*0ad0*/  LDS R7, [R2+UR4+0x60] ;  /* 0x0000600402077984 */ /* 0x000e620008000800 */
[----:B------:R-:W-:Y:S06]  /*0ae0*/  BAR.SYNC.DEFER_BLOCKING 0x0 ;  /* 0x0000000000007b1d */ /* 0x000fec0000010000 */
[----:B-1----:R-:W-:Y:S02]  /*0af0*/  STS.128 [R27], R4 ;  /* 0x000000041b007388 */ /* 0x002fe40000000c00 */
[----:B------:R-:W-:Y:S06]  /*0b00*/  BAR.SYNC.DEFER_BLOCKING 0x0 ;  /* 0x0000000000007b1d */ /* 0x000fec0000010000 */
[----:B------:R-:W1:Y:S02]  /*0b10*/  LDS R14, [R8] ;  /* 0x00000000080e7984 */ /* 0x000e640000000800 */
[----:B------:R-:W-:Y:S06]  /*0b20*/  BAR.SYNC.DEFER_BLOCKING 0x0 ;  /* 0x0000000000007b1d */ /* 0x000fec0000010000 */
[----:B------:R3:W-:Y:S01]  /*0b30*/  STS.128 [R27], R4 ;  /* 0x000000041b007388 */ /* 0x0007e20000000c00 */
[----:B-1----:R-:W-:Y:S01]  /*0b40*/  FFMA R14, R14, R3, 9.9999997473787516356e-06 ;  /* 0x3727c5ac0e0e7423 */ /* 0x002fe20000000003 */
[----:B--2---:R-:W-:-:S03]  /*0b50*/  IMAD.WIDE R2, R17, 0x4, R12 ;  /* 0x0000000411027825 */ /* 0x004fc600078e020c */
[----:B------:R-:W1:Y:S01]  /*0b60*/  MUFU.RSQ R15, R14 ;  /* 0x0000000e000f7308 */ /* 0x000e620000001400 */
[----:B------:R-:W-:Y:S06]  /*0b70*/  BAR.SYNC.DEFER_BLOCKING 0x0 ;  /* 0x0000000000007b1d */ /* 0x000fec0000010000 */
[----:B-1----:R3:W-:Y:S04]  /*0b80*/  @P0 STG.E desc[UR6][R2.64], R15 ;  /* 0x0000000f02000986 */ /* 0x0027e8000c101906 */
[----:B------:R3:W-:Y:S01]  /*0b90*/  @P0 STG.E desc[UR6][R10.64], R9 ;  /* 0x000000090a000986 */ /* 0x0007e2000c101906 */
[----:B------:R-:W-:Y:S05]  /*0ba0*/  @!P0 EXIT ;  /* 0x000000000000894d */ /* 0x000fea0003800000 */
[----:B---3--:R-:W0:Y:S01]  /*0bb0*/  LDS R5, [R8] ;  /* 0x0000000008057984 */ /* 0x008e220000000800 */
[----:B------:R-:W1:Y:S02]  /*0bc0*/  LDC.64 R2, c[0x0][0x220] ;  /* 0x00008800ff027b82 */ /* 0x000e640000000a00 */
[----:B-1----:R-:W-:-:S05]  /*0bd0*/  IMAD.WIDE R2, R17, 0x4, R2 ;  /* 0x0000000411027825 */ /* 0x002fca00078e0202 */
[----:B0-----:R-:W-:Y:S01]  /*0be0*/  STG.E desc[UR6][R2.64], R5 ;  /* 0x0000000502007986 */ /* 0x001fe2000c101906 */
[----:B------:R-:W-:Y:S05]  /*0bf0*/  EXIT ;  /* 0x000000000000794d */ /* 0x000fea0003800000 */
.L_x_0:
[----:B------:R-:W-:-:S00]  /*0c00*/  BRA `(.L_x_0) ;  /* 0xfffffffc00fc7947 */ /* 0x000fc0000383ffff */
[----:B------:R-:W-:-:S00]  /*0c10*/  NOP ;  /* 0x0000000000007918 */ /* 0x000fc00000000000 */
        /* <DEDUP_REMOVED lines=14> */
.L_x_1:


//--------------------- .nv.global.init           --------------------------
	.section	.nv.global.init,"aw",@progbits
.nv.global.init:
	.type		_$_str,@object
	.size		_$_str,(.L_0 - _$_str)
_$_str:
        /*0000*/ 	.byte	0x5f, 0x5f, 0x43, 0x55, 0x44, 0x41, 0x5f, 0x46, 0x54, 0x5a, 0x00
.L_0:


//--------------------- .nv.shared.triton_per_fused__native_batch_norm_legit_18 --------------------------
	.section	.nv.shared.triton_per_fused__native_batch_norm_legit_18,"aw",@nobits
	.sectionflags	@""
	.align	16
	.zero		1024


//--------------------- .nv.constant0.triton_per_fused__native_batch_norm_legit_18 --------------------------
	.section	.nv.constant0.triton_per_fused__native_batch_norm_legit_18,"a",@progbits
	.sectionflags	@""
	.align	4
.nv.constant0.triton_per_fused__native_batch_norm_legit_18:
	.zero		568
